	.headerflags	@"EF_CUDA_TEXMODE_UNIFIED EF_CUDA_64BIT_ADDRESS EF_CUDA_ACCELERATORS EF_CUDA_SM90 EF_CUDA_VIRTUAL_SM(EF_CUDA_SM90)"
	.elftype	@"ET_EXEC"


//--------------------- .nv.info                  --------------------------
	.section	.nv.info,"",@"SHT_CUDA_INFO"
	.align	4


	//----- nvinfo : EIATTR_REGCOUNT
	.align		4
        /*0000*/ 	.byte	0x04, 0x2f
        /*0002*/ 	.short	(.L_1 - .L_0)
	.align		4
.L_0:
        /*0004*/ 	.word	index@(triton_poi_fused_cat_68)
        /*0008*/ 	.word	0x00000012


	//----- nvinfo : EIATTR_MIN_STACK_SIZE
	.align		4
.L_1:
        /*000c*/ 	.byte	0x04, 0x12
        /*000e*/ 	.short	(.L_3 - .L_2)
	.align		4
.L_2:
        /*0010*/ 	.word	index@(triton_poi_fused_cat_68)
        /*0014*/ 	.word	0x00000000


	//----- nvinfo : EIATTR_FRAME_SIZE
	.align		4
.L_3:
        /*0018*/ 	.byte	0x04, 0x11
        /*001a*/ 	.short	(.L_5 - .L_4)
	.align		4
.L_4:
        /*001c*/ 	.word	index@(triton_poi_fused_cat_68)
        /*0020*/ 	.word	0x00000000


	//----- nvinfo : EIATTR_MIN_STACK_SIZE
	.align		4
.L_5:
        /*0024*/ 	.byte	0x04, 0x12
        /*0026*/ 	.short	(.L_7 - .L_6)
	.align		4
.L_6:
        /*0028*/ 	.word	index@(triton_poi_fused_cat_68)
        /*002c*/ 	.word	0x00000000
.L_7:


//--------------------- .nv.info.triton_poi_fused_cat_68 --------------------------
	.section	.nv.info.triton_poi_fused_cat_68,"",@"SHT_CUDA_INFO"
	.sectionflags	@""
	.align	4


	//----- nvinfo : EIATTR_CUDA_API_VERSION
	.align		4
        /*0000*/ 	.byte	0x04, 0x37
        /*0002*/ 	.short	(.L_9 - .L_8)
.L_8:
        /*0004*/ 	.word	0x0000007c


	//----- nvinfo : EIATTR_KPARAM_INFO
	.align		4
.L_9:
        /*0008*/ 	.byte	0x04, 0x17
        /*000a*/ 	.short	(.L_11 - .L_10)
.L_10:
        /*000c*/ 	.word	0x00000000
        /*0010*/ 	.short	0x0004
        /*0012*/ 	.short	0x0020
        /*0014*/ 	.byte	0x00, 0xf0, 0x11, 0x00


	//----- nvinfo : EIATTR_KPARAM_INFO
	.align		4
.L_11:
        /*0018*/ 	.byte	0x04, 0x17
        /*001a*/ 	.short	(.L_13 - .L_12)
.L_12:
        /*001c*/ 	.word	0x00000000
        /*0020*/ 	.short	0x0003
        /*0022*/ 	.short	0x0018
        /*0024*/ 	.byte	0x00, 0xf4, 0x21, 0x00


	//----- nvinfo : EIATTR_KPARAM_INFO
	.align		4
.L_13:
        /*0028*/ 	.byte	0x04, 0x17
        /*002a*/ 	.short	(.L_15 - .L_14)
.L_14:
        /*002c*/ 	.word	0x00000000
        /*0030*/ 	.short	0x0002
        /*0032*/ 	.short	0x0010
        /*0034*/ 	.byte	0x00, 0xf4, 0x21, 0x00


	//----- nvinfo : EIATTR_KPARAM_INFO
	.align		4
.L_15:
        /*0038*/ 	.byte	0x04, 0x17
        /*003a*/ 	.short	(.L_17 - .L_16)
.L_16:
        /*003c*/ 	.word	0x00000000
        /*0040*/ 	.short	0x0001
        /*0042*/ 	.short	0x0008
        /*0044*/ 	.byte	0x00, 0xf4, 0x21, 0x00


	//----- nvinfo : EIATTR_KPARAM_INFO
	.align		4
.L_17:
        /*0048*/ 	.byte	0x04, 0x17
        /*004a*/ 	.short	(.L_19 - .L_18)
.L_18:
        /*004c*/ 	.word	0x00000000
        /*0050*/ 	.short	0x0000
        /*0052*/ 	.short	0x0000
        /*0054*/ 	.byte	0x00, 0xf4, 0x21, 0x00


	//----- nvinfo : EIATTR_SPARSE_MMA_MASK
	.align		4
.L_19:
        /*0058*/ 	.byte	0x03, 0x50
        /*005a*/ 	.short	0x0000


	//----- nvinfo : EIATTR_MAXREG_COUNT
	.align		4
        /*005c*/ 	.byte	0x03, 0x1b
        /*005e*/ 	.short	0x00ff


	//----- nvinfo : EIATTR_EXIT_INSTR_OFFSETS
	.align		4
        /*0060*/ 	.byte	0x04, 0x1c
        /*0062*/ 	.short	(.L_21 - .L_20)


	//   ....[0]....
.L_20:
        /*0064*/ 	.word	0x000001c0


	//   ....[1]....
        /*0068*/ 	.word	0x000001e0


	//----- nvinfo : EIATTR_REQNTID
	.align		4
.L_21:
        /*006c*/ 	.byte	0x04, 0x10
        /*006e*/ 	.short	(.L_23 - .L_22)
.L_22:
        /*0070*/ 	.word	0x00000080
        /*0074*/ 	.word	0x00000001
        /*0078*/ 	.word	0x00000001


	//----- nvinfo : EIATTR_CBANK_PARAM_SIZE
	.align		4
.L_23:
        /*007c*/ 	.byte	0x03, 0x19
        /*007e*/ 	.short	0x0024


	//----- nvinfo : EIATTR_PARAM_CBANK
	.align		4
        /*0080*/ 	.byte	0x04, 0x0a
        /*0082*/ 	.short	(.L_25 - .L_24)
	.align		4
.L_24:
        /*0084*/ 	.word	index@(.nv.constant0.triton_poi_fused_cat_68)
        /*0088*/ 	.short	0x0210
        /*008a*/ 	.short	0x0024


	//----- nvinfo : EIATTR_SW_WAR
	.align		4
.L_25:
        /*008c*/ 	.byte	0x04, 0x36
        /*008e*/ 	.short	(.L_27 - .L_26)
.L_26:
        /*0090*/ 	.word	0x00000008
.L_27:


//--------------------- .nv.callgraph             --------------------------
	.section	.nv.callgraph,"",@"SHT_CUDA_CALLGRAPH"
	.align	4
	.sectionentsize	8
	.align		4
        /*0000*/ 	.word	0x00000000
	.align		4
        /*0004*/ 	.word	0xffffffff
	.align		4
        /*0008*/ 	.word	0x00000000
	.align		4
        /*000c*/ 	.word	0xfffffffe
	.align		4
        /*0010*/ 	.word	0x00000000
	.align		4
        /*0014*/ 	.word	0xfffffffd
	.align		4
        /*0018*/ 	.word	0x00000000
	.align		4
        /*001c*/ 	.word	0xfffffffc


//--------------------- .text.triton_poi_fused_cat_68 --------------------------
	.section	.text.triton_poi_fused_cat_68,"ax",@progbits
	.align	128
        .global         triton_poi_fused_cat_68
        .type           triton_poi_fused_cat_68,@function
        .size           triton_poi_fused_cat_68,(.L_x_1 - triton_poi_fused_cat_68)
        .other          triton_poi_fused_cat_68,@"STO_CUDA_ENTRY STV_DEFAULT"
triton_poi_fused_cat_68:
.text.triton_poi_fused_cat_68:
[----:B------:R-:W0:Y:S01]  /*0000*/  LDC R1, c[0x0][0x28] ;  /* 0x00000a00ff017b82 */ /* 0x000e220000000800 */
[----:B------:R-:W1:Y:S07]  /*0010*/  S2R R0, SR_TID.X ;  /* 0x0000000000007919 */ /* 0x000e6e0000002100 */
[----:B------:R-:W2:Y:S01]  /*0020*/  LDC.64 R4, c[0x0][0x210] ;  /* 0x00008400ff047b82 */ /* 0x000ea20000000a00 */
[----:B------:R-:W-:Y:S01]  /*0030*/  CS2R R2, SRZ ;  /* 0x0000000000027805 */ /* 0x000fe2000001ff00 */
[----:B------:R-:W-:Y:S01]  /*0040*/  ULDC.64 UR4, c[0x0][0x208] ;  /* 0x0000820000047ab9 */ /* 0x000fe20000000a00 */
[----:B------:R-:W3:Y:S05]  /*0050*/  S2R R13, SR_CTAID.X ;  /* 0x00000000000d7919 */ /* 0x000eea0000002500 */
[----:B------:R-:W4:Y:S08]  /*0060*/  LDC.64 R6, c[0x0][0x218] ;  /* 0x00008600ff067b82 */ /* 0x000f300000000a00 */
[----:B------:R-:W5:Y:S08]  /*0070*/  LDC.64 R8, c[0x0][0x220] ;  /* 0x00008800ff087b82 */ /* 0x000f700000000a00 */
[----:B------:R-:W4:Y:S01]  /*0080*/  LDC.64 R10, c[0x0][0x228] ;  /* 0x00008a00ff0a7b82 */ /* 0x000f220000000a00 */
[----:B-1----:R-:W-:-:S05]  /*0090*/  IMAD.SHL.U32 R0, R0, 0x2, RZ ;  /* 0x0000000200007824 */ /* 0x002fca00078e00ff */
[----:B------:R-:W-:-:S04]  /*00a0*/  LOP3.LUT R0, R0, 0xfe, RZ, 0xc0, !PT ;  /* 0x000000fe00007812 */ /* 0x000fc800078ec0ff */
[----:B---3--:R-:W-:-:S04]  /*00b0*/  LEA R13, R13, R0, 0x8 ;  /* 0x000000000d0d7211 */ /* 0x008fc800078e40ff */
[C---:B------:R-:W-:Y:S01]  /*00c0*/  ISETP.GE.AND P0, PT, R13.reuse, 0x800, PT ;  /* 0x000008000d00780c */ /* 0x040fe20003f06270 */
[----:B--2---:R-:W-:-:S12]  /*00d0*/  IMAD.WIDE R4, R13, 0x4, R4 ;  /* 0x000000040d047825 */ /* 0x004fd800078e0204 */
[----:B------:R4:W2:Y:S01]  /*00e0*/  @!P0 LDG.E.64 R2, desc[UR4][R4.64] ;  /* 0x0000000404028981 */ /* 0x0008a2000c1e1b00 */
[----:B------:R-:W-:-:S04]  /*00f0*/  SHF.R.S32.HI R0, RZ, 0x1f, R13 ;  /* 0x0000001fff007819 */ /* 0x000fc8000001140d */
[----:B------:R-:W-:-:S04]  /*0100*/  LEA.HI R0, R0, R13, RZ, 0x9 ;  /* 0x0000000d00007211 */ /* 0x000fc800078f48ff */
[----:B------:R-:W-:Y:S02]  /*0110*/  LOP3.LUT R12, R0, 0xfffffe00, RZ, 0xc0, !PT ;  /* 0xfffffe00000c7812 */ /* 0x000fe400078ec0ff */
[----:B------:R-:W-:-:S03]  /*0120*/  SHF.R.S32.HI R0, RZ, 0x9, R0 ;  /* 0x00000009ff007819 */ /* 0x000fc60000011400 */
[----:B------:R-:W-:-:S04]  /*0130*/  IMAD.IADD R13, R13, 0x1, -R12 ;  /* 0x000000010d0d7824 */ /* 0x000fc800078e0a0c */
[----:B------:R-:W-:-:S04]  /*0140*/  IMAD R13, R0, 0x3e00, R13 ;  /* 0x00003e00000d7824 */ /* 0x000fc800078e020d */
[----:B----4-:R-:W-:Y:S01]  /*0150*/  IMAD.WIDE R4, R13, 0x4, R6 ;  /* 0x000000040d047825 */ /* 0x010fe200078e0206 */
[----:B------:R-:W-:-:S05]  /*0160*/  IADD3 R15, R12, R13, RZ ;  /* 0x0000000d0c0f7210 */ /* 0x000fca0007ffe0ff */
[----:B-----5:R-:W-:-:S04]  /*0170*/  IMAD.WIDE R6, R15, 0x4, R8 ;  /* 0x000000040f067825 */ /* 0x020fc800078e0208 */
[----:B------:R-:W-:-:S04]  /*0180*/  IMAD.IADD R9, R12, 0x1, R15 ;  /* 0x000000010c097824 */ /* 0x000fc800078e020f */
[----:B0-----:R-:W-:Y:S01]  /*0190*/  IMAD.WIDE R8, R9, 0x4, R10 ;  /* 0x0000000409087825 */ /* 0x001fe200078e020a */
[----:B--2---:R0:W-:Y:S04]  /*01a0*/  @!P0 STG.E.64 desc[UR4][R4.64], R2 ;  /* 0x0000000204008986 */ /* 0x0041e8000c101b04 */
[----:B------:R0:W-:Y:S02]  /*01b0*/  @!P0 STG.E.64 desc[UR4][R6.64], R2 ;  /* 0x0000000206008986 */ /* 0x0001e4000c101b04 */
[----:B0-----:R-:W-:Y:S05]  /*01c0*/  @P0 EXIT ;  /* 0x000000000000094d */ /* 0x001fea0003800000 */
[----:B------:R-:W-:Y:S01]  /*01d0*/  STG.E.64 desc[UR4][R8.64], R2 ;  /* 0x0000000208007986 */ /* 0x000fe2000c101b04 */
[----:B------:R-:W-:Y:S05]  /*01e0*/  EXIT ;  /* 0x000000000000794d */ /* 0x000fea0003800000 */
.L_x_0:
[----:B------:R-:W-:-:S00]  /*01f0*/  BRA `(.L_x_0) ;  /* 0xfffffffc00fc7947 */ /* 0x000fc0000383ffff */
[----:B------:R-:W-:-:S00]  /*0200*/  NOP ;  /* 0x0000000000007918 */ /* 0x000fc00000000000 */
[----:B------:R-:W-:-:S00]  /*0210*/  NOP ;  /* 0x0000000000007918 */ /* 0x000fc00000000000 */
[----:B------:R-:W-:-:S00]  /*0220*/  NOP ;  /* 0x0000000000007918 */ /* 0x000fc00000000000 */
[----:B------:R-:W-:-:S00]  /*0230*/  NOP ;  /* 0x0000000000007918 */ /* 0x000fc00000000000 */
[----:B------:R-:W-:-:S00]  /*0240*/  NOP ;  /* 0x0000000000007918 */ /* 0x000fc00000000000 */
[----:B------:R-:W-:-:S00]  /*0250*/  NOP ;  /* 0x0000000000007918 */ /* 0x000fc00000000000 */
[----:B------:R-:W-:-:S00]  /*0260*/  NOP ;  /* 0x0000000000007918 */ /* 0x000fc00000000000 */
[----:B------:R-:W-:-:S00]  /*0270*/  NOP ;  /* 0x0000000000007918 */ /* 0x000fc00000000000 */
.L_x_1:


//--------------------- .nv.constant0.triton_poi_fused_cat_68 --------------------------
	.section	.nv.constant0.triton_poi_fused_cat_68,"a",@progbits
	.sectionflags	@""
	.align	4
.nv.constant0.triton_poi_fused_cat_68:
	.zero		564
